//
// Generated by NVIDIA NVVM Compiler
//
// Compiler Build ID: CL-36424714
// Cuda compilation tools, release 13.0, V13.0.88
// Based on NVVM 20.0.0
//

.version 9.0
.target sm_100
.address_size 64

	// .globl	_Z6MulMatPfiiS_iiS_

.visible .entry _Z6MulMatPfiiS_iiS_(
	.param .u64 .ptr .align 1 _Z6MulMatPfiiS_iiS__param_0,
	.param .u32 _Z6MulMatPfiiS_iiS__param_1,
	.param .u32 _Z6MulMatPfiiS_iiS__param_2,
	.param .u64 .ptr .align 1 _Z6MulMatPfiiS_iiS__param_3,
	.param .u32 _Z6MulMatPfiiS_iiS__param_4,
	.param .u32 _Z6MulMatPfiiS_iiS__param_5,
	.param .u64 .ptr .align 1 _Z6MulMatPfiiS_iiS__param_6
)
{
	.reg .pred 	%p<13>;
	.reg .b32 	%r<58>;
	.reg .b32 	%f<112>;
	.reg .b64 	%rd<54>;

	ld.param.u64 	%rd5, [_Z6MulMatPfiiS_iiS__param_0];
	ld.param.u32 	%r35, [_Z6MulMatPfiiS_iiS__param_1];
	ld.param.u32 	%r32, [_Z6MulMatPfiiS_iiS__param_2];
	ld.param.u64 	%rd6, [_Z6MulMatPfiiS_iiS__param_3];
	ld.param.u32 	%r33, [_Z6MulMatPfiiS_iiS__param_4];
	ld.param.u32 	%r34, [_Z6MulMatPfiiS_iiS__param_5];
	ld.param.u64 	%rd4, [_Z6MulMatPfiiS_iiS__param_6];
	cvta.to.global.u64 	%rd1, %rd6;
	cvta.to.global.u64 	%rd2, %rd5;
	mov.u32 	%r36, %ctaid.y;
	mov.u32 	%r37, %ntid.y;
	mov.u32 	%r38, %tid.y;
	mad.lo.s32 	%r1, %r36, %r37, %r38;
	mov.u32 	%r39, %ctaid.x;
	mov.u32 	%r40, %ntid.x;
	mov.u32 	%r41, %tid.x;
	mad.lo.s32 	%r2, %r39, %r40, %r41;
	setp.ge.s32 	%p1, %r1, %r35;
	setp.ge.s32 	%p2, %r2, %r34;
	or.pred  	%p3, %p1, %p2;
	@%p3 bra 	$L__BB0_15;
	mul.lo.s32 	%r3, %r32, %r1;
	setp.lt.s32 	%p4, %r33, 1;
	mov.f32 	%f111, 0f00000000;
	@%p4 bra 	$L__BB0_14;
	and.b32  	%r4, %r33, 15;
	setp.lt.u32 	%p5, %r33, 16;
	mov.f32 	%f111, 0f00000000;
	mov.u32 	%r49, %r2;
	mov.u32 	%r50, %r3;
	@%p5 bra 	$L__BB0_5;
	shl.b32 	%r5, %r34, 4;
	and.b32  	%r42, %r33, 2147483632;
	neg.s32 	%r46, %r42;
	add.s64 	%rd3, %rd2, 32;
	mov.f32 	%f111, 0f00000000;
	mul.wide.s32 	%rd11, %r34, 4;
	mov.u32 	%r49, %r2;
	mov.u32 	%r50, %r3;
$L__BB0_4:
	.pragma "nounroll";
	mul.wide.s32 	%rd7, %r50, 4;
	add.s64 	%rd8, %rd3, %rd7;
	ld.global.f32 	%f18, [%rd8+-32];
	mul.wide.s32 	%rd9, %r49, 4;
	add.s64 	%rd10, %rd1, %rd9;
	ld.global.f32 	%f19, [%rd10];
	fma.rn.f32 	%f20, %f18, %f19, %f111;
	ld.global.f32 	%f21, [%rd8+-28];
	add.s64 	%rd12, %rd10, %rd11;
	ld.global.f32 	%f22, [%rd12];
	fma.rn.f32 	%f23, %f21, %f22, %f20;
	ld.global.f32 	%f24, [%rd8+-24];
	add.s64 	%rd13, %rd12, %rd11;
	ld.global.f32 	%f25, [%rd13];
	fma.rn.f32 	%f26, %f24, %f25, %f23;
	ld.global.f32 	%f27, [%rd8+-20];
	add.s64 	%rd14, %rd13, %rd11;
	ld.global.f32 	%f28, [%rd14];
	fma.rn.f32 	%f29, %f27, %f28, %f26;
	ld.global.f32 	%f30, [%rd8+-16];
	add.s64 	%rd15, %rd14, %rd11;
	ld.global.f32 	%f31, [%rd15];
	fma.rn.f32 	%f32, %f30, %f31, %f29;
	ld.global.f32 	%f33, [%rd8+-12];
	add.s64 	%rd16, %rd15, %rd11;
	ld.global.f32 	%f34, [%rd16];
	fma.rn.f32 	%f35, %f33, %f34, %f32;
	ld.global.f32 	%f36, [%rd8+-8];
	add.s64 	%rd17, %rd16, %rd11;
	ld.global.f32 	%f37, [%rd17];
	fma.rn.f32 	%f38, %f36, %f37, %f35;
	ld.global.f32 	%f39, [%rd8+-4];
	add.s64 	%rd18, %rd17, %rd11;
	ld.global.f32 	%f40, [%rd18];
	fma.rn.f32 	%f41, %f39, %f40, %f38;
	ld.global.f32 	%f42, [%rd8];
	add.s64 	%rd19, %rd18, %rd11;
	ld.global.f32 	%f43, [%rd19];
	fma.rn.f32 	%f44, %f42, %f43, %f41;
	ld.global.f32 	%f45, [%rd8+4];
	add.s64 	%rd20, %rd19, %rd11;
	ld.global.f32 	%f46, [%rd20];
	fma.rn.f32 	%f47, %f45, %f46, %f44;
	ld.global.f32 	%f48, [%rd8+8];
	add.s64 	%rd21, %rd20, %rd11;
	ld.global.f32 	%f49, [%rd21];
	fma.rn.f32 	%f50, %f48, %f49, %f47;
	ld.global.f32 	%f51, [%rd8+12];
	add.s64 	%rd22, %rd21, %rd11;
	ld.global.f32 	%f52, [%rd22];
	fma.rn.f32 	%f53, %f51, %f52, %f50;
	ld.global.f32 	%f54, [%rd8+16];
	add.s64 	%rd23, %rd22, %rd11;
	ld.global.f32 	%f55, [%rd23];
	fma.rn.f32 	%f56, %f54, %f55, %f53;
	ld.global.f32 	%f57, [%rd8+20];
	add.s64 	%rd24, %rd23, %rd11;
	ld.global.f32 	%f58, [%rd24];
	fma.rn.f32 	%f59, %f57, %f58, %f56;
	ld.global.f32 	%f60, [%rd8+24];
	add.s64 	%rd25, %rd24, %rd11;
	ld.global.f32 	%f61, [%rd25];
	fma.rn.f32 	%f62, %f60, %f61, %f59;
	ld.global.f32 	%f63, [%rd8+28];
	add.s64 	%rd26, %rd25, %rd11;
	ld.global.f32 	%f64, [%rd26];
	fma.rn.f32 	%f111, %f63, %f64, %f62;
	add.s32 	%r50, %r50, 16;
	add.s32 	%r49, %r49, %r5;
	add.s32 	%r46, %r46, 16;
	setp.ne.s32 	%p6, %r46, 0;
	@%p6 bra 	$L__BB0_4;
$L__BB0_5:
	setp.eq.s32 	%p7, %r4, 0;
	@%p7 bra 	$L__BB0_14;
	and.b32  	%r15, %r33, 7;
	setp.lt.u32 	%p8, %r4, 8;
	@%p8 bra 	$L__BB0_8;
	mul.wide.s32 	%rd27, %r50, 4;
	add.s64 	%rd28, %rd2, %rd27;
	ld.global.f32 	%f66, [%rd28];
	mul.wide.s32 	%rd29, %r49, 4;
	add.s64 	%rd30, %rd1, %rd29;
	ld.global.f32 	%f67, [%rd30];
	fma.rn.f32 	%f68, %f66, %f67, %f111;
	ld.global.f32 	%f69, [%rd28+4];
	mul.wide.s32 	%rd31, %r34, 4;
	add.s64 	%rd32, %rd30, %rd31;
	ld.global.f32 	%f70, [%rd32];
	fma.rn.f32 	%f71, %f69, %f70, %f68;
	ld.global.f32 	%f72, [%rd28+8];
	add.s64 	%rd33, %rd32, %rd31;
	ld.global.f32 	%f73, [%rd33];
	fma.rn.f32 	%f74, %f72, %f73, %f71;
	ld.global.f32 	%f75, [%rd28+12];
	add.s64 	%rd34, %rd33, %rd31;
	ld.global.f32 	%f76, [%rd34];
	fma.rn.f32 	%f77, %f75, %f76, %f74;
	ld.global.f32 	%f78, [%rd28+16];
	add.s64 	%rd35, %rd34, %rd31;
	ld.global.f32 	%f79, [%rd35];
	fma.rn.f32 	%f80, %f78, %f79, %f77;
	ld.global.f32 	%f81, [%rd28+20];
	add.s64 	%rd36, %rd35, %rd31;
	ld.global.f32 	%f82, [%rd36];
	fma.rn.f32 	%f83, %f81, %f82, %f80;
	ld.global.f32 	%f84, [%rd28+24];
	add.s64 	%rd37, %rd36, %rd31;
	ld.global.f32 	%f85, [%rd37];
	fma.rn.f32 	%f86, %f84, %f85, %f83;
	ld.global.f32 	%f87, [%rd28+28];
	add.s64 	%rd38, %rd37, %rd31;
	ld.global.f32 	%f88, [%rd38];
	fma.rn.f32 	%f111, %f87, %f88, %f86;
	shl.b32 	%r43, %r34, 3;
	add.s32 	%r49, %r43, %r49;
	add.s32 	%r50, %r50, 8;
$L__BB0_8:
	setp.eq.s32 	%p9, %r15, 0;
	@%p9 bra 	$L__BB0_14;
	and.b32  	%r20, %r33, 3;
	setp.lt.u32 	%p10, %r15, 4;
	@%p10 bra 	$L__BB0_11;
	mul.wide.s32 	%rd39, %r50, 4;
	add.s64 	%rd40, %rd2, %rd39;
	ld.global.f32 	%f90, [%rd40];
	mul.wide.s32 	%rd41, %r49, 4;
	add.s64 	%rd42, %rd1, %rd41;
	ld.global.f32 	%f91, [%rd42];
	fma.rn.f32 	%f92, %f90, %f91, %f111;
	ld.global.f32 	%f93, [%rd40+4];
	mul.wide.s32 	%rd43, %r34, 4;
	add.s64 	%rd44, %rd42, %rd43;
	ld.global.f32 	%f94, [%rd44];
	fma.rn.f32 	%f95, %f93, %f94, %f92;
	ld.global.f32 	%f96, [%rd40+8];
	add.s64 	%rd45, %rd44, %rd43;
	ld.global.f32 	%f97, [%rd45];
	fma.rn.f32 	%f98, %f96, %f97, %f95;
	ld.global.f32 	%f99, [%rd40+12];
	add.s64 	%rd46, %rd45, %rd43;
	ld.global.f32 	%f100, [%rd46];
	fma.rn.f32 	%f111, %f99, %f100, %f98;
	shl.b32 	%r44, %r34, 2;
	add.s32 	%r49, %r44, %r49;
	add.s32 	%r50, %r50, 4;
$L__BB0_11:
	setp.eq.s32 	%p11, %r20, 0;
	@%p11 bra 	$L__BB0_14;
	neg.s32 	%r55, %r20;
$L__BB0_13:
	.pragma "nounroll";
	mul.wide.s32 	%rd47, %r49, 4;
	add.s64 	%rd48, %rd1, %rd47;
	mul.wide.s32 	%rd49, %r50, 4;
	add.s64 	%rd50, %rd2, %rd49;
	ld.global.f32 	%f101, [%rd50];
	ld.global.f32 	%f102, [%rd48];
	fma.rn.f32 	%f111, %f101, %f102, %f111;
	add.s32 	%r50, %r50, 1;
	add.s32 	%r49, %r49, %r34;
	add.s32 	%r55, %r55, 1;
	setp.ne.s32 	%p12, %r55, 0;
	@%p12 bra 	$L__BB0_13;
$L__BB0_14:
	add.s32 	%r45, %r3, %r2;
	cvta.to.global.u64 	%rd51, %rd4;
	mul.wide.s32 	%rd52, %r45, 4;
	add.s64 	%rd53, %rd51, %rd52;
	st.global.f32 	[%rd53], %f111;
$L__BB0_15:
	ret;

}


// ===== COMPILED SASS (sm_100) =====

	.target	sm_100

	.elftype	@"ET_EXEC"


//--------------------- .note.nv.tkinfo           --------------------------
	.section	.note.nv.tkinfo,"",@"SHT_NOTE"
	.sectionflags	@"SHF_NOTE_NV_TKINFO"
	.tkinfo
        /*0018*/ 	.word	0x00000002
        /*0030*/ 	.string	""
        /*0030*/ 	.string	"ptxas"
        /*0030*/ 	.string	"Cuda compilation tools, release 13.0, V13.0.88"
        /*0030*/ 	.string	"Build cuda_13.0.r13.0/compiler.36424714_0"
        /*0030*/ 	.string	"-arch sm_100 -m 64 "



//--------------------- .note.nv.cuinfo           --------------------------
	.section	.note.nv.cuinfo,"",@"SHT_NOTE"
	.sectionflags	@"SHF_NOTE_NV_CUINFO"
        /*0018*/ 	.short	0x0002
        /*001a*/ 	.short	0x0064
        /*001c*/ 	.short	0x0082
	.zero		2


//--------------------- .nv.info                  --------------------------
	.section	.nv.info,"",@"SHT_CUDA_INFO"
	.align	4


	//----- nvinfo : EIATTR_REGCOUNT
	.align		4
        /*0000*/ 	.byte	0x04, 0x2f
        /*0002*/ 	.short	(.L_1 - .L_0)
	.align		4
.L_0:
        /*0004*/ 	.word	index@(_Z6MulMatPfiiS_iiS_)
        /*0008*/ 	.word	0x00000020


	//----- nvinfo : EIATTR_FRAME_SIZE
	.align		4
.L_1:
        /*000c*/ 	.byte	0x04, 0x11
        /*000e*/ 	.short	(.L_3 - .L_2)
	.align		4
.L_2:
        /*0010*/ 	.word	index@(_Z6MulMatPfiiS_iiS_)
        /*0014*/ 	.word	0x00000000


	//----- nvinfo : EIATTR_MIN_STACK_SIZE
	.align		4
.L_3:
        /*0018*/ 	.byte	0x04, 0x12
        /*001a*/ 	.short	(.L_5 - .L_4)
	.align		4
.L_4:
        /*001c*/ 	.word	index@(_Z6MulMatPfiiS_iiS_)
        /*0020*/ 	.word	0x00000000
.L_5:


//--------------------- .nv.compat                --------------------------
	.section	.nv.compat,"",@"SHT_CUDA_COMPAT_INFO"
	.align	4
        /*0000*/ 	.byte	0x02, 0x09, 0x00, 0x00, 0x02, 0x02, 0x01, 0x00, 0x02, 0x05, 0x05, 0x00, 0x03, 0x07, 0x01, 0x01
        /*0010*/ 	.byte	0x02, 0x03, 0x00, 0x00, 0x02, 0x06, 0x01, 0x00, 0x04, 0x0b, 0x08, 0x00, 0x09, 0x00, 0x00, 0x00
        /*0020*/ 	.byte	0x00, 0x00, 0x00, 0x00


//--------------------- .nv.info._Z6MulMatPfiiS_iiS_ --------------------------
	.section	.nv.info._Z6MulMatPfiiS_iiS_,"",@"SHT_CUDA_INFO"
	.sectionflags	@""
	.align	4


	//----- nvinfo : EIATTR_CUDA_API_VERSION
	.align		4
        /*0000*/ 	.byte	0x04, 0x37
        /*0002*/ 	.short	(.L_7 - .L_6)
.L_6:
        /*0004*/ 	.word	0x00000082


	//----- nvinfo : EIATTR_KPARAM_INFO
	.align		4
.L_7:
        /*0008*/ 	.byte	0x04, 0x17
        /*000a*/ 	.short	(.L_9 - .L_8)
.L_8:
        /*000c*/ 	.word	0x00000000
        /*0010*/ 	.short	0x0006
        /*0012*/ 	.short	0x0020
        /*0014*/ 	.byte	0x00, 0xf5, 0x21, 0x00


	//----- nvinfo : EIATTR_KPARAM_INFO
	.align		4
.L_9:
        /*0018*/ 	.byte	0x04, 0x17
        /*001a*/ 	.short	(.L_11 - .L_10)
.L_10:
        /*001c*/ 	.word	0x00000000
        /*0020*/ 	.short	0x0005
        /*0022*/ 	.short	0x001c
        /*0024*/ 	.byte	0x00, 0xf0, 0x11, 0x00


	//----- nvinfo : EIATTR_KPARAM_INFO
	.align		4
.L_11:
        /*0028*/ 	.byte	0x04, 0x17
        /*002a*/ 	.short	(.L_13 - .L_12)
.L_12:
        /*002c*/ 	.word	0x00000000
        /*0030*/ 	.short	0x0004
        /*0032*/ 	.short	0x0018
        /*0034*/ 	.byte	0x00, 0xf0, 0x11, 0x00


	//----- nvinfo : EIATTR_KPARAM_INFO
	.align		4
.L_13:
        /*0038*/ 	.byte	0x04, 0x17
        /*003a*/ 	.short	(.L_15 - .L_14)
.L_14:
        /*003c*/ 	.word	0x00000000
        /*0040*/ 	.short	0x0003
        /*0042*/ 	.short	0x0010
        /*0044*/ 	.byte	0x00, 0xf5, 0x21, 0x00


	//----- nvinfo : EIATTR_KPARAM_INFO
	.align		4
.L_15:
        /*0048*/ 	.byte	0x04, 0x17
        /*004a*/ 	.short	(.L_17 - .L_16)
.L_16:
        /*004c*/ 	.word	0x00000000
        /*0050*/ 	.short	0x0002
        /*0052*/ 	.short	0x000c
        /*0054*/ 	.byte	0x00, 0xf0, 0x11, 0x00


	//----- nvinfo : EIATTR_KPARAM_INFO
	.align		4
.L_17:
        /*0058*/ 	.byte	0x04, 0x17
        /*005a*/ 	.short	(.L_19 - .L_18)
.L_18:
        /*005c*/ 	.word	0x00000000
        /*0060*/ 	.short	0x0001
        /*0062*/ 	.short	0x0008
        /*0064*/ 	.byte	0x00, 0xf0, 0x11, 0x00


	//----- nvinfo : EIATTR_KPARAM_INFO
	.align		4
.L_19:
        /*0068*/ 	.byte	0x04, 0x17
        /*006a*/ 	.short	(.L_21 - .L_20)
.L_20:
        /*006c*/ 	.word	0x00000000
        /*0070*/ 	.short	0x0000
        /*0072*/ 	.short	0x0000
        /*0074*/ 	.byte	0x00, 0xf5, 0x21, 0x00


	//----- nvinfo : EIATTR_SPARSE_MMA_MASK
	.align		4
.L_21:
        /*0078*/ 	.byte	0x03, 0x50
        /*007a*/ 	.short	0x0000


	//----- nvinfo : EIATTR_MAXREG_COUNT
	.align		4
        /*007c*/ 	.byte	0x03, 0x1b
        /*007e*/ 	.short	0x00ff


	//----- nvinfo : EIATTR_MERCURY_ISA_VERSION
	.align		4
        /*0080*/ 	.byte	0x03, 0x5f
        /*0082*/ 	.short	0x0101


	//----- nvinfo : EIATTR_VRC_CTA_INIT_COUNT
	.align		4
        /*0084*/ 	.byte	0x02, 0x4a
	.zero		1
	.zero		1


	//----- nvinfo : EIATTR_EXIT_INSTR_OFFSETS
	.align		4
        /*0088*/ 	.byte	0x04, 0x1c
        /*008a*/ 	.short	(.L_23 - .L_22)


	//   ....[0]....
.L_22:
        /*008c*/ 	.word	0x000000d0


	//   ....[1]....
        /*0090*/ 	.word	0x00000c30


	//----- nvinfo : EIATTR_CBANK_PARAM_SIZE
	.align		4
.L_23:
        /*0094*/ 	.byte	0x03, 0x19
        /*0096*/ 	.short	0x0028


	//----- nvinfo : EIATTR_PARAM_CBANK
	.align		4
        /*0098*/ 	.byte	0x04, 0x0a
        /*009a*/ 	.short	(.L_25 - .L_24)
	.align		4
.L_24:
        /*009c*/ 	.word	index@(.nv.constant0._Z6MulMatPfiiS_iiS_)
        /*00a0*/ 	.short	0x0380
        /*00a2*/ 	.short	0x0028


	//----- nvinfo : EIATTR_SW_WAR
	.align		4
.L_25:
        /*00a4*/ 	.byte	0x04, 0x36
        /*00a6*/ 	.short	(.L_27 - .L_26)
.L_26:
        /*00a8*/ 	.word	0x00000008
.L_27:


//--------------------- .nv.callgraph             --------------------------
	.section	.nv.callgraph,"",@"SHT_CUDA_CALLGRAPH"
	.align	4
	.sectionentsize	8
	.align		4
        /*0000*/ 	.word	0x00000000
	.align		4
        /*0004*/ 	.word	0xffffffff
	.align		4
        /*0008*/ 	.word	0x00000000
	.align		4
        /*000c*/ 	.word	0xfffffffe
	.align		4
        /*0010*/ 	.word	0x00000000
	.align		4
        /*0014*/ 	.word	0xfffffffd
	.align		4
        /*0018*/ 	.word	0x00000000
	.align		4
        /*001c*/ 	.word	0xfffffffc


//--------------------- .text._Z6MulMatPfiiS_iiS_ --------------------------
	.section	.text._Z6MulMatPfiiS_iiS_,"ax",@progbits
	.align	128
        .global         _Z6MulMatPfiiS_iiS_
        .type           _Z6MulMatPfiiS_iiS_,@function
        .size           _Z6MulMatPfiiS_iiS_,(.L_x_7 - _Z6MulMatPfiiS_iiS_)
        .other          _Z6MulMatPfiiS_iiS_,@"STO_CUDA_ENTRY STV_DEFAULT"
_Z6MulMatPfiiS_iiS_:
.text._Z6MulMatPfiiS_iiS_:
[----:B------:R-:W-:Y:S01]  /*0000*/  LDC R1, c[0x0][0x37c] ;  /* 0x0000df00ff017b82 */ /* 0x000fe20000000800 */
[----:B------:R-:W0:Y:S07]  /*0010*/  S2R R2, SR_TID.X ;  /* 0x0000000000027919 */ /* 0x000e2e0000002100 */
[----:B------:R-:W1:Y:S01]  /*0020*/  LDC R4, c[0x0][0x364] ;  /* 0x0000d900ff047b82 */ /* 0x000e620000000800 */
[----:B------:R-:W2:Y:S01]  /*0030*/  LDCU UR6, c[0x0][0x388] ;  /* 0x00007100ff0677ac */ /* 0x000ea20008000800 */
[----:B------:R-:W1:Y:S06]  /*0040*/  S2R R5, SR_TID.Y ;  /* 0x0000000000057919 */ /* 0x000e6c0000002200 */
[----:B------:R-:W0:Y:S08]  /*0050*/  S2UR UR5, SR_CTAID.X ;  /* 0x00000000000579c3 */ /* 0x000e300000002500 */
[----:B------:R-:W0:Y:S08]  /*0060*/  LDC R3, c[0x0][0x360] ;  /* 0x0000d800ff037b82 */ /* 0x000e300000000800 */
[----:B------:R-:W1:Y:S08]  /*0070*/  S2UR UR4, SR_CTAID.Y ;  /* 0x00000000000479c3 */ /* 0x000e700000002600 */
[----:B------:R-:W3:Y:S01]  /*0080*/  LDC R0, c[0x0][0x39c] ;  /* 0x0000e700ff007b82 */ /* 0x000ee20000000800 */
[----:B0-----:R-:W-:-:S02]  /*0090*/  IMAD R3, R3, UR5, R2 ;  /* 0x0000000503037c24 */ /* 0x001fc4000f8e0202 */
[----:B-1----:R-:W-:-:S03]  /*00a0*/  IMAD R4, R4, UR4, R5 ;  /* 0x0000000404047c24 */ /* 0x002fc6000f8e0205 */
[----:B---3--:R-:W-:-:S04]  /*00b0*/  ISETP.GE.AND P0, PT, R3, R0, PT ;  /* 0x000000000300720c */ /* 0x008fc80003f06270 */
[----:B--2---:R-:W-:-:S13]  /*00c0*/  ISETP.GE.OR P0, PT, R4, UR6, P0 ;  /* 0x0000000604007c0c */ /* 0x004fda0008706670 */
[----:B------:R-:W-:Y:S05]  /*00d0*/  @P0 EXIT ;  /* 0x000000000000094d */ /* 0x000fea0003800000 */
[----:B------:R-:W0:Y:S01]  /*00e0*/  LDCU UR7, c[0x0][0x398] ;  /* 0x00007300ff0777ac */ /* 0x000e220008000800 */
[----:B------:R-:W-:Y:S01]  /*00f0*/  HFMA2 R18, -RZ, RZ, 0, 0 ;  /* 0x00000000ff127431 */ /* 0x000fe200000001ff */
[----:B------:R-:W1:Y:S01]  /*0100*/  LDCU UR4, c[0x0][0x38c] ;  /* 0x00007180ff0477ac */ /* 0x000e620008000800 */
[----:B------:R-:W2:Y:S01]  /*0110*/  LDCU.64 UR12, c[0x0][0x358] ;  /* 0x00006b00ff0c77ac */ /* 0x000ea20008000a00 */
[----:B0-----:R-:W-:Y:S01]  /*0120*/  UISETP.GE.AND UP0, UPT, UR7, 0x1, UPT ;  /* 0x000000010700788c */ /* 0x001fe2000bf06270 */
[----:B-1----:R-:W-:-:S08]  /*0130*/  IMAD R4, R4, UR4, RZ ;  /* 0x0000000404047c24 */ /* 0x002fd0000f8e02ff */
[----:B--2---:R-:W-:Y:S05]  /*0140*/  BRA.U !UP0, `(.L_x_0) ;  /* 0x0000000908a87547 */ /* 0x004fea000b800000 */
[----:B------:R-:W-:Y:S01]  /*0150*/  UISETP.GE.U32.AND UP1, UPT, UR7, 0x10, UPT ;  /* 0x000000100700788c */ /* 0x000fe2000bf26070 */
[----:B------:R-:W-:Y:S01]  /*0160*/  MOV R18, RZ ;  /* 0x000000ff00127202 */ /* 0x000fe20000000f00 */
[----:B------:R-:W-:Y:S01]  /*0170*/  ULOP3.LUT UR10, UR7, 0xf, URZ, 0xc0, !UPT ;  /* 0x0000000f070a7892 */ /* 0x000fe2000f8ec0ff */
[----:B------:R-:W-:Y:S02]  /*0180*/  MOV R5, R3 ;  /* 0x0000000300057202 */ /* 0x000fe40000000f00 */
[----:B------:R-:W-:Y:S01]  /*0190*/  MOV R2, R4 ;  /* 0x0000000400027202 */ /* 0x000fe20000000f00 */
[----:B------:R-:W-:-:S03]  /*01a0*/  UISETP.NE.AND UP0, UPT, UR10, URZ, UPT ;  /* 0x000000ff0a00728c */ /* 0x000fc6000bf05270 */
[----:B------:R-:W-:Y:S08]  /*01b0*/  BRA.U !UP1, `(.L_x_1) ;  /* 0x0000000509447547 */ /* 0x000ff0000b800000 */
[----:B------:R-:W0:Y:S01]  /*01c0*/  LDCU.64 UR8, c[0x0][0x380] ;  /* 0x00007000ff0877ac */ /* 0x000e220008000a00 */
[----:B------:R-:W-:Y:S02]  /*01d0*/  MOV R18, RZ ;  /* 0x000000ff00127202 */ /* 0x000fe40000000f00 */
[----:B------:R-:W-:Y:S01]  /*01e0*/  MOV R5, R3 ;  /* 0x0000000300057202 */ /* 0x000fe20000000f00 */
[----:B------:R-:W-:Y:S01]  /*01f0*/  ULOP3.LUT UR4, UR7, 0x7ffffff0, URZ, 0xc0, !UPT ;  /* 0x7ffffff007047892 */ /* 0x000fe2000f8ec0ff */
[----:B------:R-:W-:-:S03]  /*0200*/  MOV R2, R4 ;  /* 0x0000000400027202 */ /* 0x000fc60000000f00 */
[----:B------:R-:W-:Y:S02]  /*0210*/  UIADD3 UR4, UPT, UPT, -UR4, URZ, URZ ;  /* 0x000000ff04047290 */ /* 0x000fe4000fffe1ff */
[----:B0-----:R-:W-:-:S04]  /*0220*/  UIADD3 UR5, UP1, UPT, UR8, 0x20, URZ ;  /* 0x0000002008057890 */ /* 0x001fc8000ff3e0ff */
[----:B------:R-:W-:-:S12]  /*0230*/  UIADD3.X UR6, UPT, UPT, URZ, UR9, URZ, UP1, !UPT ;  /* 0x00000009ff067290 */ /* 0x000fd80008ffe4ff */
.L_x_2:
[----:B------:R-:W0:Y:S01]  /*0240*/  LDC.64 R14, c[0x0][0x390] ;  /* 0x0000e400ff0e7b82 */ /* 0x000e220000000a00 */
[----:B------:R-:W-:Y:S02]  /*0250*/  MOV R12, UR5 ;  /* 0x00000005000c7c02 */ /* 0x000fe40008000f00 */
[----:B------:R-:W-:-:S03]  /*0260*/  MOV R13, UR6 ;  /* 0x00000006000d7c02 */ /* 0x000fc60008000f00 */
[----:B------:R-:W-:-:S05]  /*0270*/  IMAD.WIDE R12, R2, 0x4, R12 ;  /* 0x00000004020c7825 */ /* 0x000fca00078e020c */
[----:B------:R-:W2:Y:S04]  /*0280*/  LDG.E R19, desc[UR12][R12.64+-0x20] ;  /* 0xffffe00c0c137981 */ /* 0x000ea8000c1e1900 */
[----:B------:R-:W3:Y:S04]  /*0290*/  LDG.E R6, desc[UR12][R12.64+-0x1c] ;  /* 0xffffe40c0c067981 */ /* 0x000ee8000c1e1900 */
[----:B------:R-:W4:Y:S01]  /*02a0*/  LDG.E R9, desc[UR12][R12.64+-0x18] ;  /* 0xffffe80c0c097981 */ /* 0x000f22000c1e1900 */
[----:B0-----:R-:W-:-:S03]  /*02b0*/  IMAD.WIDE R14, R5, 0x4, R14 ;  /* 0x00000004050e7825 */ /* 0x001fc600078e020e */
[----:B------:R-:W5:Y:S04]  /*02c0*/  LDG.E R10, desc[UR12][R12.64+-0x14] ;  /* 0xffffec0c0c0a7981 */ /* 0x000f68000c1e1900 */
[----:B------:R0:W2:Y:S01]  /*02d0*/  LDG.E R28, desc[UR12][R14.64] ;  /* 0x0000000c0e1c7981 */ /* 0x0000a2000c1e1900 */
[----:B------:R-:W-:-:S03]  /*02e0*/  IMAD.WIDE R24, R0, 0x4, R14 ;  /* 0x0000000400187825 */ /* 0x000fc600078e020e */
[----:B------:R-:W5:Y:S01]  /*02f0*/  LDG.E R21, desc[UR12][R12.64+-0x10] ;  /* 0xfffff00c0c157981 */ /* 0x000f62000c1e1900 */
[----:B------:R-:W-:-:S03]  /*0300*/  IMAD.WIDE R26, R0, 0x4, R24 ;  /* 0x00000004001a7825 */ /* 0x000fc600078e0218 */
[----:B------:R-:W3:Y:S04]  /*0310*/  LDG.E R7, desc[UR12][R24.64] ;  /* 0x0000000c18077981 */ /* 0x000ee8000c1e1900 */
[----:B------:R-:W4:Y:S01]  /*0320*/  LDG.E R8, desc[UR12][R26.64] ;  /* 0x0000000c1a087981 */ /* 0x000f22000c1e1900 */
[----:B------:R-:W-:-:S05]  /*0330*/  IMAD.WIDE R16, R0, 0x4, R26 ;  /* 0x0000000400107825 */ /* 0x000fca00078e021a */
[----:B------:R-:W5:Y:S01]  /*0340*/  LDG.E R11, desc[UR12][R16.64] ;  /* 0x0000000c100b7981 */ /* 0x000f62000c1e1900 */
[----:B0-----:R-:W-:-:S03]  /*0350*/  IMAD.WIDE R14, R0, 0x4, R16 ;  /* 0x00000004000e7825 */ /* 0x001fc600078e0210 */
[----:B------:R-:W5:Y:S01]  /*0360*/  LDG.E R24, desc[UR12][R12.64+-0xc] ;  /* 0xfffff40c0c187981 */ /* 0x000f62000c1e1900 */
[----:B------:R-:W-:-:S03]  /*0370*/  IMAD.WIDE R22, R0, 0x4, R14 ;  /* 0x0000000400167825 */ /* 0x000fc600078e020e */
[----:B------:R-:W5:Y:S04]  /*0380*/  LDG.E R20, desc[UR12][R14.64] ;  /* 0x0000000c0e147981 */ /* 0x000f68000c1e1900 */
[----:B------:R0:W5:Y:S04]  /*0390*/  LDG.E R25, desc[UR12][R22.64] ;  /* 0x0000000c16197981 */ /* 0x000168000c1e1900 */
[----:B------:R-:W5:Y:S01]  /*03a0*/  LDG.E R26, desc[UR12][R12.64+-0x8] ;  /* 0xfffff80c0c1a7981 */ /* 0x000f62000c1e1900 */
[----:B0-----:R-:W-:-:S05]  /*03b0*/  IMAD.WIDE R22, R0, 0x4, R22 ;  /* 0x0000000400167825 */ /* 0x001fca00078e0216 */
[----:B------:R-:W5:Y:S01]  /*03c0*/  LDG.E R27, desc[UR12][R22.64] ;  /* 0x0000000c161b7981 */ /* 0x000f62000c1e1900 */
[----:B------:R-:W-:-:S04]  /*03d0*/  IMAD.WIDE R14, R0, 0x4, R22 ;  /* 0x00000004000e7825 */ /* 0x000fc800078e0216 */
[C---:B------:R-:W-:Y:S02]  /*03e0*/  IMAD.WIDE R16, R0.reuse, 0x4, R14 ;  /* 0x0000000400107825 */ /* 0x040fe400078e020e */
[----:B------:R-:W5:Y:S04]  /*03f0*/  LDG.E R14, desc[UR12][R14.64] ;  /* 0x0000000c0e0e7981 */ /* 0x000f68000c1e1900 */
[----:B------:R-:W5:Y:S04]  /*0400*/  LDG.E R23, desc[UR12][R12.64+-0x4] ;  /* 0xfffffc0c0c177981 */ /* 0x000f68000c1e1900 */
[----:B------:R-:W5:Y:S01]  /*0410*/  LDG.E R22, desc[UR12][R12.64+0x4] ;  /* 0x0000040c0c167981 */ /* 0x000f62000c1e1900 */
[----:B--2---:R-:W-:Y:S01]  /*0420*/  FFMA R29, R19, R28, R18 ;  /* 0x0000001c131d7223 */ /* 0x004fe20000000012 */
[----:B------:R-:W-:-:S02]  /*0430*/  IMAD.WIDE R18, R0, 0x4, R16 ;  /* 0x0000000400127825 */ /* 0x000fc400078e0210 */
[----:B------:R-:W2:Y:S02]  /*0440*/  LDG.E R16, desc[UR12][R16.64] ;  /* 0x0000000c10107981 */ /* 0x000ea4000c1e1900 */
[----:B---3--:R-:W-:Y:S01]  /*0450*/  FFMA R28, R6, R7, R29 ;  /* 0x00000007061c7223 */ /* 0x008fe2000000001d */
[C---:B------:R-:W-:Y:S02]  /*0460*/  IMAD.WIDE R6, R0.reuse, 0x4, R18 ;  /* 0x0000000400067825 */ /* 0x040fe400078e0212 */
[----:B------:R0:W3:Y:S02]  /*0470*/  LDG.E R18, desc[UR12][R18.64] ;  /* 0x0000000c12127981 */ /* 0x0000e4000c1e1900 */
[----:B----4-:R-:W-:Y:S01]  /*0480*/  FFMA R29, R9, R8, R28 ;  /* 0x00000008091d7223 */ /* 0x010fe2000000001c */
[----:B------:R-:W-:Y:S01]  /*0490*/  IMAD.WIDE R8, R0, 0x4, R6 ;  /* 0x0000000400087825 */ /* 0x000fe200078e0206 */
[----:B------:R-:W4:Y:S03]  /*04a0*/  LDG.E R17, desc[UR12][R12.64+0x8] ;  /* 0x0000080c0c117981 */ /* 0x000f26000c1e1900 */
[----:B-----5:R-:W-:-:S02]  /*04b0*/  FFMA R28, R10, R11, R29 ;  /* 0x0000000b0a1c7223 */ /* 0x020fc4000000001d */
[----:B------:R-:W2:Y:S01]  /*04c0*/  LDG.E R29, desc[UR12][R12.64] ;  /* 0x0000000c0c1d7981 */ /* 0x000ea2000c1e1900 */
[----:B------:R-:W-:-:S03]  /*04d0*/  IMAD.WIDE R10, R0, 0x4, R8 ;  /* 0x00000004000a7825 */ /* 0x000fc600078e0208 */
[----:B------:R-:W4:Y:S01]  /*04e0*/  LDG.E R6, desc[UR12][R6.64] ;  /* 0x0000000c06067981 */ /* 0x000f22000c1e1900 */
[----:B------:R-:W-:Y:S01]  /*04f0*/  FFMA R28, R21, R20, R28 ;  /* 0x00000014151c7223 */ /* 0x000fe2000000001c */
[----:B------:R-:W-:Y:S02]  /*0500*/  IMAD.WIDE R20, R0, 0x4, R10 ;  /* 0x0000000400147825 */ /* 0x000fe400078e020a */
[----:B------:R1:W5:Y:S02]  /*0510*/  LDG.E R15, desc[UR12][R8.64] ;  /* 0x0000000c080f7981 */ /* 0x000364000c1e1900 */
[----:B0-----:R-:W-:Y:S02]  /*0520*/  FFMA R19, R24, R25, R28 ;  /* 0x0000001918137223 */ /* 0x001fe4000000001c */
[----:B------:R-:W5:Y:S01]  /*0530*/  LDG.E R28, desc[UR12][R12.64+0xc] ;  /* 0x00000c0c0c1c7981 */ /* 0x000f62000c1e1900 */
[----:B------:R-:W-:-:S03]  /*0540*/  IMAD.WIDE R24, R0, 0x4, R20 ;  /* 0x0000000400187825 */ /* 0x000fc600078e0214 */
[----:B------:R-:W5:Y:S01]  /*0550*/  LDG.E R10, desc[UR12][R10.64] ;  /* 0x0000000c0a0a7981 */ /* 0x000f62000c1e1900 */
[----:B-1----:R-:W-:-:S03]  /*0560*/  IMAD.WIDE R8, R0, 0x4, R24 ;  /* 0x0000000400087825 */ /* 0x002fc600078e0218 */
[----:B------:R-:W5:Y:S04]  /*0570*/  LDG.E R20, desc[UR12][R20.64] ;  /* 0x0000000c14147981 */ /* 0x000f68000c1e1900 */
[----:B------:R-:W5:Y:S01]  /*0580*/  LDG.E R7, desc[UR12][R24.64] ;  /* 0x0000000c18077981 */ /* 0x000f62000c1e1900 */
[----:B------:R-:W-:-:S03]  /*0590*/  FFMA R26, R26, R27, R19 ;  /* 0x0000001b1a1a7223 */ /* 0x000fc60000000013 */
[----:B------:R-:W5:Y:S04]  /*05a0*/  LDG.E R19, desc[UR12][R12.64+0x10] ;  /* 0x0000100c0c137981 */ /* 0x000f68000c1e1900 */
[----:B------:R-:W5:Y:S04]  /*05b0*/  LDG.E R27, desc[UR12][R12.64+0x14] ;  /* 0x0000140c0c1b7981 */ /* 0x000f68000c1e1900 */
[----:B------:R-:W5:Y:S04]  /*05c0*/  LDG.E R11, desc[UR12][R12.64+0x18] ;  /* 0x0000180c0c0b7981 */ /* 0x000f68000c1e1900 */
[----:B------:R-:W5:Y:S04]  /*05d0*/  LDG.E R8, desc[UR12][R8.64] ;  /* 0x0000000c08087981 */ /* 0x000f68000c1e1900 */
[----:B------:R-:W5:Y:S01]  /*05e0*/  LDG.E R9, desc[UR12][R12.64+0x1c] ;  /* 0x00001c0c0c097981 */ /* 0x000f62000c1e1900 */
[----:B------:R-:W-:Y:S01]  /*05f0*/  FFMA R14, R23, R14, R26 ;  /* 0x0000000e170e7223 */ /* 0x000fe2000000001a */
[----:B------:R-:W-:-:S04]  /*0600*/  UIADD3 UR4, UPT, UPT, UR4, 0x10, URZ ;  /* 0x0000001004047890 */ /* 0x000fc8000fffe0ff */
[----:B------:R-:W-:Y:S01]  /*0610*/  UISETP.NE.AND UP1, UPT, UR4, URZ, UPT ;  /* 0x000000ff0400728c */ /* 0x000fe2000bf25270 */
[----:B------:R-:W-:Y:S02]  /*0620*/  LEA R5, R0, R5, 0x4 ;  /* 0x0000000500057211 */ /* 0x000fe400078e20ff */
[----:B------:R-:W-:Y:S01]  /*0630*/  IADD3 R2, PT, PT, R2, 0x10, RZ ;  /* 0x0000001002027810 */ /* 0x000fe20007ffe0ff */
[----:B--2---:R-:W-:-:S04]  /*0640*/  FFMA R29, R29, R16, R14 ;  /* 0x000000101d1d7223 */ /* 0x004fc8000000000e */
[----:B---3--:R-:W-:-:S04]  /*0650*/  FFMA R18, R22, R18, R29 ;  /* 0x0000001216127223 */ /* 0x008fc8000000001d */
[----:B----4-:R-:W-:-:S04]  /*0660*/  FFMA R17, R17, R6, R18 ;  /* 0x0000000611117223 */ /* 0x010fc80000000012 */
[----:B-----5:R-:W-:-:S04]  /*0670*/  FFMA R28, R28, R15, R17 ;  /* 0x0000000f1c1c7223 */ /* 0x020fc80000000011 */
[----:B------:R-:W-:-:S04]  /*0680*/  FFMA R10, R19, R10, R28 ;  /* 0x0000000a130a7223 */ /* 0x000fc8000000001c */
[----:B------:R-:W-:-:S04]  /*0690*/  FFMA R10, R27, R20, R10 ;  /* 0x000000141b0a7223 */ /* 0x000fc8000000000a */
[----:B------:R-:W-:-:S04]  /*06a0*/  FFMA R10, R11, R7, R10 ;  /* 0x000000070b0a7223 */ /* 0x000fc8000000000a */
[----:B------:R-:W-:Y:S01]  /*06b0*/  FFMA R18, R9, R8, R10 ;  /* 0x0000000809127223 */ /* 0x000fe2000000000a */
[----:B------:R-:W-:Y:S06]  /*06c0*/  BRA.U UP1, `(.L_x_2) ;  /* 0xfffffff901dc7547 */ /* 0x000fec000b83ffff */
.L_x_1:
[----:B------:R-:W-:Y:S05]  /*06d0*/  BRA.U !UP0, `(.L_x_0) ;  /* 0x0000000508447547 */ /* 0x000fea000b800000 */
[----:B------:R-:W-:Y:S02]  /*06e0*/  UISETP.GE.U32.AND UP0, UPT, UR10, 0x8, UPT ;  /* 0x000000080a00788c */ /* 0x000fe4000bf06070 */
[----:B------:R-:W-:-:S04]  /*06f0*/  ULOP3.LUT UR5, UR7, 0x7, URZ, 0xc0, !UPT ;  /* 0x0000000707057892 */ /* 0x000fc8000f8ec0ff */
[----:B------:R-:W-:-:S03]  /*0700*/  UISETP.NE.AND UP1, UPT, UR5, URZ, UPT ;  /* 0x000000ff0500728c */ /* 0x000fc6000bf25270 */
[----:B------:R-:W-:Y:S08]  /*0710*/  BRA.U !UP0, `(.L_x_3) ;  /* 0x0000000108947547 */ /* 0x000ff0000b800000 */
[----:B------:R-:W0:Y:S08]  /*0720*/  LDC.64 R14, c[0x0][0x390] ;  /* 0x0000e400ff0e7b82 */ /* 0x000e300000000a00 */
[----:B------:R-:W1:Y:S01]  /*0730*/  LDC.64 R6, c[0x0][0x380] ;  /* 0x0000e000ff067b82 */ /* 0x000e620000000a00 */
[----:B0-----:R-:W-:-:S05]  /*0740*/  IMAD.WIDE R14, R5, 0x4, R14 ;  /* 0x00000004050e7825 */ /* 0x001fca00078e020e */
[----:B------:R0:W2:Y:S01]  /*0750*/  LDG.E R19, desc[UR12][R14.64] ;  /* 0x0000000c0e137981 */ /* 0x0000a2000c1e1900 */
[----:B------:R-:W-:-:S04]  /*0760*/  IMAD.WIDE R28, R0, 0x4, R14 ;  /* 0x00000004001c7825 */ /* 0x000fc800078e020e */
[----:B-1----:R-:W-:Y:S01]  /*0770*/  IMAD.WIDE R6, R2, 0x4, R6 ;  /* 0x0000000402067825 */ /* 0x002fe200078e0206 */
[----:B------:R-:W3:Y:S03]  /*0780*/  LDG.E R20, desc[UR12][R28.64] ;  /* 0x0000000c1c147981 */ /* 0x000ee6000c1e1900 */
[C---:B------:R-:W-:Y:S01]  /*0790*/  IMAD.WIDE R16, R0.reuse, 0x4, R28 ;  /* 0x0000000400107825 */ /* 0x040fe200078e021c */
[----:B------:R-:W2:Y:S04]  /*07a0*/  LDG.E R21, desc[UR12][R6.64] ;  /* 0x0000000c06157981 */ /* 0x000ea8000c1e1900 */
[----:B------:R-:W3:Y:S01]  /*07b0*/  LDG.E R23, desc[UR12][R6.64+0x4] ;  /* 0x0000040c06177981 */ /* 0x000ee2000c1e1900 */
[----:B------:R-:W-:-:S03]  /*07c0*/  IMAD.WIDE R12, R0, 0x4, R16 ;  /* 0x00000004000c7825 */ /* 0x000fc600078e0210 */
[----:B------:R1:W4:Y:S01]  /*07d0*/  LDG.E R25, desc[UR12][R16.64] ;  /* 0x0000000c10197981 */ /* 0x000322000c1e1900 */
[----:B------:R-:W-:-:S03]  /*07e0*/  IMAD.WIDE R8, R0, 0x4, R12 ;  /* 0x0000000400087825 */ /* 0x000fc600078e020c */
[----:B------:R-:W4:Y:S04]  /*07f0*/  LDG.E R22, desc[UR12][R6.64+0x8] ;  /* 0x0000080c06167981 */ /* 0x000f28000c1e1900 */
[----:B------:R-:W5:Y:S01]  /*0800*/  LDG.E R13, desc[UR12][R12.64] ;  /* 0x0000000c0c0d7981 */ /* 0x000f62000c1e1900 */
[----:B------:R-:W-:-:S03]  /*0810*/  IMAD.WIDE R10, R0, 0x4, R8 ;  /* 0x00000004000a7825 */ /* 0x000fc600078e0208 */
[----:B------:R-:W5:Y:S01]  /*0820*/  LDG.E R24, desc[UR12][R6.64+0xc] ;  /* 0x00000c0c06187981 */ /* 0x000f62000c1e1900 */
[----:B0-----:R-:W-:-:S03]  /*0830*/  IMAD.WIDE R14, R0, 0x4, R10 ;  /* 0x00000004000e7825 */ /* 0x001fc600078e020a */
[----:B------:R-:W5:Y:S04]  /*0840*/  LDG.E R9, desc[UR12][R8.64] ;  /* 0x0000000c08097981 */ /* 0x000f68000c1e1900 */
[----:B------:R-:W5:Y:S01]  /*0850*/  LDG.E R26, desc[UR12][R6.64+0x10] ;  /* 0x0000100c061a7981 */ /* 0x000f62000c1e1900 */
[----:B-1----:R-:W-:-:S03]  /*0860*/  IMAD.WIDE R16, R0, 0x4, R14 ;  /* 0x0000000400107825 */ /* 0x002fc600078e020e */
[----:B------:R-:W5:Y:S04]  /*0870*/  LDG.E R11, desc[UR12][R10.64] ;  /* 0x0000000c0a0b7981 */ /* 0x000f68000c1e1900 */
[----:B------:R-:W5:Y:S04]  /*0880*/  LDG.E R28, desc[UR12][R6.64+0x14] ;  /* 0x0000140c061c7981 */ /* 0x000f68000c1e1900 */
[----:B------:R-:W5:Y:S04]  /*0890*/  LDG.E R27, desc[UR12][R14.64] ;  /* 0x0000000c0e1b7981 */ /* 0x000f68000c1e1900 */
[----:B------:R-:W5:Y:S04]  /*08a0*/  LDG.E R29, desc[UR12][R6.64+0x18] ;  /* 0x0000180c061d7981 */ /* 0x000f68000c1e1900 */
[----:B------:R-:W5:Y:S04]  /*08b0*/  LDG.E R12, desc[UR12][R6.64+0x1c] ;  /* 0x00001c0c060c7981 */ /* 0x000f68000c1e1900 */
[----:B------:R-:W5:Y:S01]  /*08c0*/  LDG.E R16, desc[UR12][R16.64] ;  /* 0x0000000c10107981 */ /* 0x000f62000c1e1900 */
[----:B------:R-:W-:-:S02]  /*08d0*/  IADD3 R2, PT, PT, R2, 0x8, RZ ;  /* 0x0000000802027810 */ /* 0x000fc40007ffe0ff */
[----:B------:R-:W-:Y:S01]  /*08e0*/  LEA R5, R0, R5, 0x3 ;  /* 0x0000000500057211 */ /* 0x000fe200078e18ff */
[----:B--2---:R-:W-:-:S04]  /*08f0*/  FFMA R18, R21, R19, R18 ;  /* 0x0000001315127223 */ /* 0x004fc80000000012 */
[----:B---3--:R-:W-:-:S04]  /*0900*/  FFMA R23, R23, R20, R18 ;  /* 0x0000001417177223 */ /* 0x008fc80000000012 */
[----:B----4-:R-:W-:-:S04]  /*0910*/  FFMA R23, R22, R25, R23 ;  /* 0x0000001916177223 */ /* 0x010fc80000000017 */
[----:B-----5:R-:W-:-:S04]  /*0920*/  FFMA R13, R24, R13, R23 ;  /* 0x0000000d180d7223 */ /* 0x020fc80000000017 */
[----:B------:R-:W-:-:S04]  /*0930*/  FFMA R9, R26, R9, R13 ;  /* 0x000000091a097223 */ /* 0x000fc8000000000d */
[----:B------:R-:W-:-:S04]  /*0940*/  FFMA R28, R28, R11, R9 ;  /* 0x0000000b1c1c7223 */ /* 0x000fc80000000009 */
[----:B------:R-:W-:-:S04]  /*0950*/  FFMA R27, R29, R27, R28 ;  /* 0x0000001b1d1b7223 */ /* 0x000fc8000000001c */
[----:B------:R-:W-:-:S07]  /*0960*/  FFMA R18, R12, R16, R27 ;  /* 0x000000100c127223 */ /* 0x000fce000000001b */
.L_x_3:
[----:B------:R-:W-:Y:S05]  /*0970*/  BRA.U !UP1, `(.L_x_0) ;  /* 0x00000001099c7547 */ /* 0x000fea000b800000 */
[----:B------:R-:W-:Y:S02]  /*0980*/  UISETP.GE.U32.AND UP0, UPT, UR5, 0x4, UPT ;  /* 0x000000040500788c */ /* 0x000fe4000bf06070 */
[----:B------:R-:W-:-:S04]  /*0990*/  ULOP3.LUT UR4, UR7, 0x3, URZ, 0xc0, !UPT ;  /* 0x0000000307047892 */ /* 0x000fc8000f8ec0ff */
[----:B------:R-:W-:-:S03]  /*09a0*/  UISETP.NE.AND UP1, UPT, UR4, URZ, UPT ;  /* 0x000000ff0400728c */ /* 0x000fc6000bf25270 */
[----:B------:R-:W-:Y:S08]  /*09b0*/  BRA.U !UP0, `(.L_x_4) ;  /* 0x0000000108547547 */ /* 0x000ff0000b800000 */
[----:B------:R-:W0:Y:S08]  /*09c0*/  LDC.64 R8, c[0x0][0x390] ;  /* 0x0000e400ff087b82 */ /* 0x000e300000000a00 */
[----:B------:R-:W1:Y:S01]  /*09d0*/  LDC.64 R6, c[0x0][0x380] ;  /* 0x0000e000ff067b82 */ /* 0x000e620000000a00 */
[----:B0-----:R-:W-:-:S04]  /*09e0*/  IMAD.WIDE R10, R5, 0x4, R8 ;  /* 0x00000004050a7825 */ /* 0x001fc800078e0208 */
[----:B------:R-:W-:Y:S02]  /*09f0*/  IMAD.WIDE R12, R0, 0x4, R10 ;  /* 0x00000004000c7825 */ /* 0x000fe400078e020a */
[----:B------:R-:W2:Y:S02]  /*0a00*/  LDG.E R10, desc[UR12][R10.64] ;  /* 0x0000000c0a0a7981 */ /* 0x000ea4000c1e1900 */
[----:B-1----:R-:W-:-:S04]  /*0a10*/  IMAD.WIDE R6, R2, 0x4, R6 ;  /* 0x0000000402067825 */ /* 0x002fc800078e0206 */
[C---:B------:R-:W-:Y:S01]  /*0a20*/  IMAD.WIDE R14, R0.reuse, 0x4, R12 ;  /* 0x00000004000e7825 */ /* 0x040fe200078e020c */
[----:B------:R-:W2:Y:S04]  /*0a30*/  LDG.E R17, desc[UR12][R6.64] ;  /* 0x0000000c06117981 */ /* 0x000ea8000c1e1900 */
[----:B------:R-:W3:Y:S01]  /*0a40*/  LDG.E R12, desc[UR12][R12.64] ;  /* 0x0000000c0c0c7981 */ /* 0x000ee2000c1e1900 */
[----:B------:R-:W-:-:S03]  /*0a50*/  IMAD.WIDE R8, R0, 0x4, R14 ;  /* 0x0000000400087825 */ /* 0x000fc600078e020e */
[----:B------:R-:W3:Y:S04]  /*0a60*/  LDG.E R16, desc[UR12][R6.64+0x4] ;  /* 0x0000040c06107981 */ /* 0x000ee8000c1e1900 */
[----:B------:R-:W4:Y:S04]  /*0a70*/  LDG.E R20, desc[UR12][R14.64] ;  /* 0x0000000c0e147981 */ /* 0x000f28000c1e1900 */
[----:B------:R-:W4:Y:S04]  /*0a80*/  LDG.E R19, desc[UR12][R6.64+0x8] ;  /* 0x0000080c06137981 */ /* 0x000f28000c1e1900 */
[----:B------:R-:W5:Y:S04]  /*0a90*/  LDG.E R21, desc[UR12][R6.64+0xc] ;  /* 0x00000c0c06157981 */ /* 0x000f68000c1e1900 */
[----:B------:R-:W5:Y:S01]  /*0aa0*/  LDG.E R8, desc[UR12][R8.64] ;  /* 0x0000000c08087981 */ /* 0x000f62000c1e1900 */
[----:B------:R-:W-:-:S02]  /*0ab0*/  IADD3 R2, PT, PT, R2, 0x4, RZ ;  /* 0x0000000402027810 */ /* 0x000fc40007ffe0ff */
[----:B------:R-:W-:Y:S01]  /*0ac0*/  LEA R5, R0, R5, 0x2 ;  /* 0x0000000500057211 */ /* 0x000fe200078e10ff */
[----:B--2---:R-:W-:-:S04]  /*0ad0*/  FFMA R17, R17, R10, R18 ;  /* 0x0000000a11117223 */ /* 0x004fc80000000012 */
[----:B---3--:R-:W-:-:S04]  /*0ae0*/  FFMA R16, R16, R12, R17 ;  /* 0x0000000c10107223 */ /* 0x008fc80000000011 */
[----:B----4-:R-:W-:-:S04]  /*0af0*/  FFMA R16, R19, R20, R16 ;  /* 0x0000001413107223 */ /* 0x010fc80000000010 */
[----:B-----5:R-:W-:-:S07]  /*0b00*/  FFMA R18, R21, R8, R16 ;  /* 0x0000000815127223 */ /* 0x020fce0000000010 */
.L_x_4:
[----:B------:R-:W-:Y:S05]  /*0b10*/  BRA.U !UP1, `(.L_x_0) ;  /* 0x0000000109347547 */ /* 0x000fea000b800000 */
[----:B------:R-:W0:Y:S01]  /*0b20*/  LDC.64 R8, c[0x0][0x390] ;  /* 0x0000e400ff087b82 */ /* 0x000e220000000a00 */
[----:B------:R-:W-:-:S07]  /*0b30*/  UIADD3 UR4, UPT, UPT, -UR4, URZ, URZ ;  /* 0x000000ff04047290 */ /* 0x000fce000fffe1ff */
[----:B------:R-:W1:Y:S05]  /*0b40*/  LDC.64 R12, c[0x0][0x380] ;  /* 0x0000e000ff0c7b82 */ /* 0x000e6a0000000a00 */
.L_x_5:
[----:B0-----:R-:W-:-:S04]  /*0b50*/  IMAD.WIDE R10, R5, 0x4, R8 ;  /* 0x00000004050a7825 */ /* 0x001fc800078e0208 */
[C---:B-1----:R-:W-:Y:S02]  /*0b60*/  IMAD.WIDE R6, R2.reuse, 0x4, R12 ;  /* 0x0000000402067825 */ /* 0x042fe400078e020c */
[----:B------:R-:W2:Y:S04]  /*0b70*/  LDG.E R10, desc[UR12][R10.64] ;  /* 0x0000000c0a0a7981 */ /* 0x000ea8000c1e1900 */
[----:B------:R-:W2:Y:S01]  /*0b80*/  LDG.E R7, desc[UR12][R6.64] ;  /* 0x0000000c06077981 */ /* 0x000ea2000c1e1900 */
[----:B------:R-:W-:Y:S01]  /*0b90*/  UIADD3 UR4, UPT, UPT, UR4, 0x1, URZ ;  /* 0x0000000104047890 */ /* 0x000fe2000fffe0ff */
[----:B------:R-:W-:Y:S02]  /*0ba0*/  IADD3 R2, PT, PT, R2, 0x1, RZ ;  /* 0x0000000102027810 */ /* 0x000fe40007ffe0ff */
[----:B------:R-:W-:Y:S01]  /*0bb0*/  IADD3 R5, PT, PT, R5, R0, RZ ;  /* 0x0000000005057210 */ /* 0x000fe20007ffe0ff */
[----:B------:R-:W-:Y:S01]  /*0bc0*/  UISETP.NE.AND UP0, UPT, UR4, URZ, UPT ;  /* 0x000000ff0400728c */ /* 0x000fe2000bf05270 */
[----:B--2---:R-:W-:-:S08]  /*0bd0*/  FFMA R18, R7, R10, R18 ;  /* 0x0000000a07127223 */ /* 0x004fd00000000012 */
[----:B------:R-:W-:Y:S05]  /*0be0*/  BRA.U UP0, `(.L_x_5) ;  /* 0xfffffffd00d87547 */ /* 0x000fea000b83ffff */
.L_x_0:
[----:B------:R-:W0:Y:S01]  /*0bf0*/  LDC.64 R6, c[0x0][0x3a0] ;  /* 0x0000e800ff067b82 */ /* 0x000e220000000a00 */
[----:B------:R-:W-:-:S05]  /*0c00*/  IADD3 R3, PT, PT, R3, R4, RZ ;  /* 0x0000000403037210 */ /* 0x000fca0007ffe0ff */
[----:B0-----:R-:W-:-:S05]  /*0c10*/  IMAD.WIDE R2, R3, 0x4, R6 ;  /* 0x0000000403027825 */ /* 0x001fca00078e0206 */
[----:B------:R-:W-:Y:S01]  /*0c20*/  STG.E desc[UR12][R2.64], R18 ;  /* 0x0000001202007986 */ /* 0x000fe2000c10190c */
[----:B------:R-:W-:Y:S05]  /*0c30*/  EXIT ;  /* 0x000000000000794d */ /* 0x000fea0003800000 */
.L_x_6:
[----:B------:R-:W-:-:S00]  /*0c40*/  BRA `(.L_x_6) ;  /* 0xfffffffc00fc7947 */ /* 0x000fc0000383ffff */
[----:B------:R-:W-:-:S00]  /*0c50*/  NOP ;  /* 0x0000000000007918 */ /* 0x000fc00000000000 */
        /* <DEDUP_REMOVED lines=10> */
.L_x_7:


//--------------------- .nv.shared.reserved.0     --------------------------
	.section	.nv.shared.reserved.0,"aw",@nobits
	.weak		__nv_reservedSMEM_offset_0_alias
	.size		__nv_reservedSMEM_offset_0_alias, 0, 64
	.other		__nv_reservedSMEM_offset_0_alias,@"STO_CUDA_RESERVED_SHARED STV_DEFAULT"
__nv_reservedSMEM_offset_0_alias:
	.zero		0
	.zero		64


//--------------------- .nv.constant0._Z6MulMatPfiiS_iiS_ --------------------------
	.section	.nv.constant0._Z6MulMatPfiiS_iiS_,"a",@progbits
	.sectionflags	@""
	.align	4
.nv.constant0._Z6MulMatPfiiS_iiS_:
	.zero		936


//--------------------- SYMBOLS --------------------------

	.type		.nv.reservedSmem.offset0,@object
	.size		.nv.reservedSmem.offset0,0x4
